	.headerflags	@"EF_CUDA_TEXMODE_UNIFIED EF_CUDA_64BIT_ADDRESS EF_CUDA_ACCELERATORS EF_CUDA_SM90 EF_CUDA_VIRTUAL_SM(EF_CUDA_SM90)"
	.elftype	@"ET_EXEC"


//--------------------- .nv.info                  --------------------------
	.section	.nv.info,"",@"SHT_CUDA_INFO"
	.align	4


	//----- nvinfo : EIATTR_REGCOUNT
	.align		4
        /*0000*/ 	.byte	0x04, 0x2f
        /*0002*/ 	.short	(.L_1 - .L_0)
	.align		4
.L_0:
        /*0004*/ 	.word	index@(triton_poi_fused__unsafe_index_add_convolution_mul_relu_sub_22)
        /*0008*/ 	.word	0x0000001a


	//----- nvinfo : EIATTR_MIN_STACK_SIZE
	.align		4
.L_1:
        /*000c*/ 	.byte	0x04, 0x12
        /*000e*/ 	.short	(.L_3 - .L_2)
	.align		4
.L_2:
        /*0010*/ 	.word	index@(triton_poi_fused__unsafe_index_add_convolution_mul_relu_sub_22)
        /*0014*/ 	.word	0x00000000


	//----- nvinfo : EIATTR_FRAME_SIZE
	.align		4
.L_3:
        /*0018*/ 	.byte	0x04, 0x11
        /*001a*/ 	.short	(.L_5 - .L_4)
	.align		4
.L_4:
        /*001c*/ 	.word	index@(triton_poi_fused__unsafe_index_add_convolution_mul_relu_sub_22)
        /*0020*/ 	.word	0x00000000


	//----- nvinfo : EIATTR_MIN_STACK_SIZE
	.align		4
.L_5:
        /*0024*/ 	.byte	0x04, 0x12
        /*0026*/ 	.short	(.L_7 - .L_6)
	.align		4
.L_6:
        /*0028*/ 	.word	index@(triton_poi_fused__unsafe_index_add_convolution_mul_relu_sub_22)
        /*002c*/ 	.word	0x00000000
.L_7:


//--------------------- .nv.info.triton_poi_fused__unsafe_index_add_convolution_mul_relu_sub_22 --------------------------
	.section	.nv.info.triton_poi_fused__unsafe_index_add_convolution_mul_relu_sub_22,"",@"SHT_CUDA_INFO"
	.sectionflags	@""
	.align	4


	//----- nvinfo : EIATTR_CUDA_API_VERSION
	.align		4
        /*0000*/ 	.byte	0x04, 0x37
        /*0002*/ 	.short	(.L_9 - .L_8)
.L_8:
        /*0004*/ 	.word	0x0000007c


	//----- nvinfo : EIATTR_KPARAM_INFO
	.align		4
.L_9:
        /*0008*/ 	.byte	0x04, 0x17
        /*000a*/ 	.short	(.L_11 - .L_10)
.L_10:
        /*000c*/ 	.word	0x00000000
        /*0010*/ 	.short	0x0009
        /*0012*/ 	.short	0x0048
        /*0014*/ 	.byte	0x00, 0xf0, 0x11, 0x00


	//----- nvinfo : EIATTR_KPARAM_INFO
	.align		4
.L_11:
        /*0018*/ 	.byte	0x04, 0x17
        /*001a*/ 	.short	(.L_13 - .L_12)
.L_12:
        /*001c*/ 	.word	0x00000000
        /*0020*/ 	.short	0x0008
        /*0022*/ 	.short	0x0040
        /*0024*/ 	.byte	0x00, 0xf4, 0x21, 0x00


	//----- nvinfo : EIATTR_KPARAM_INFO
	.align		4
.L_13:
        /*0028*/ 	.byte	0x04, 0x17
        /*002a*/ 	.short	(.L_15 - .L_14)
.L_14:
        /*002c*/ 	.word	0x00000000
        /*0030*/ 	.short	0x0007
        /*0032*/ 	.short	0x0038
        /*0034*/ 	.byte	0x00, 0xf4, 0x21, 0x00


	//----- nvinfo : EIATTR_KPARAM_INFO
	.align		4
.L_15:
        /*0038*/ 	.byte	0x04, 0x17
        /*003a*/ 	.short	(.L_17 - .L_16)
.L_16:
        /*003c*/ 	.word	0x00000000
        /*0040*/ 	.short	0x0006
        /*0042*/ 	.short	0x0030
        /*0044*/ 	.byte	0x00, 0xf4, 0x21, 0x00


	//----- nvinfo : EIATTR_KPARAM_INFO
	.align		4
.L_17:
        /*0048*/ 	.byte	0x04, 0x17
        /*004a*/ 	.short	(.L_19 - .L_18)
.L_18:
        /*004c*/ 	.word	0x00000000
        /*0050*/ 	.short	0x0005
        /*0052*/ 	.short	0x0028
        /*0054*/ 	.byte	0x00, 0xf4, 0x21, 0x00


	//----- nvinfo : EIATTR_KPARAM_INFO
	.align		4
.L_19:
        /*0058*/ 	.byte	0x04, 0x17
        /*005a*/ 	.short	(.L_21 - .L_20)
.L_20:
        /*005c*/ 	.word	0x00000000
        /*0060*/ 	.short	0x0004
        /*0062*/ 	.short	0x0020
        /*0064*/ 	.byte	0x00, 0xf4, 0x21, 0x00


	//----- nvinfo : EIATTR_KPARAM_INFO
	.align		4
.L_21:
        /*0068*/ 	.byte	0x04, 0x17
        /*006a*/ 	.short	(.L_23 - .L_22)
.L_22:
        /*006c*/ 	.word	0x00000000
        /*0070*/ 	.short	0x0003
        /*0072*/ 	.short	0x0018
        /*0074*/ 	.byte	0x00, 0xf4, 0x21, 0x00


	//----- nvinfo : EIATTR_KPARAM_INFO
	.align		4
.L_23:
        /*0078*/ 	.byte	0x04, 0x17
        /*007a*/ 	.short	(.L_25 - .L_24)
.L_24:
        /*007c*/ 	.word	0x00000000
        /*0080*/ 	.short	0x0002
        /*0082*/ 	.short	0x0010
        /*0084*/ 	.byte	0x00, 0xf4, 0x21, 0x00


	//----- nvinfo : EIATTR_KPARAM_INFO
	.align		4
.L_25:
        /*0088*/ 	.byte	0x04, 0x17
        /*008a*/ 	.short	(.L_27 - .L_26)
.L_26:
        /*008c*/ 	.word	0x00000000
        /*0090*/ 	.short	0x0001
        /*0092*/ 	.short	0x0008
        /*0094*/ 	.byte	0x00, 0xf4, 0x21, 0x00


	//----- nvinfo : EIATTR_KPARAM_INFO
	.align		4
.L_27:
        /*0098*/ 	.byte	0x04, 0x17
        /*009a*/ 	.short	(.L_29 - .L_28)
.L_28:
        /*009c*/ 	.word	0x00000000
        /*00a0*/ 	.short	0x0000
        /*00a2*/ 	.short	0x0000
        /*00a4*/ 	.byte	0x00, 0xf4, 0x21, 0x00


	//----- nvinfo : EIATTR_SPARSE_MMA_MASK
	.align		4
.L_29:
        /*00a8*/ 	.byte	0x03, 0x50
        /*00aa*/ 	.short	0x0000


	//----- nvinfo : EIATTR_MAXREG_COUNT
	.align		4
        /*00ac*/ 	.byte	0x03, 0x1b
        /*00ae*/ 	.short	0x00ff


	//----- nvinfo : EIATTR_EXIT_INSTR_OFFSETS
	.align		4
        /*00b0*/ 	.byte	0x04, 0x1c
        /*00b2*/ 	.short	(.L_31 - .L_30)


	//   ....[0]....
.L_30:
        /*00b4*/ 	.word	0x00000660


	//----- nvinfo : EIATTR_REQNTID
	.align		4
.L_31:
        /*00b8*/ 	.byte	0x04, 0x10
        /*00ba*/ 	.short	(.L_33 - .L_32)
.L_32:
        /*00bc*/ 	.word	0x00000080
        /*00c0*/ 	.word	0x00000001
        /*00c4*/ 	.word	0x00000001


	//----- nvinfo : EIATTR_CBANK_PARAM_SIZE
	.align		4
.L_33:
        /*00c8*/ 	.byte	0x03, 0x19
        /*00ca*/ 	.short	0x004c


	//----- nvinfo : EIATTR_PARAM_CBANK
	.align		4
        /*00cc*/ 	.byte	0x04, 0x0a
        /*00ce*/ 	.short	(.L_35 - .L_34)
	.align		4
.L_34:
        /*00d0*/ 	.word	index@(.nv.constant0.triton_poi_fused__unsafe_index_add_convolution_mul_relu_sub_22)
        /*00d4*/ 	.short	0x0210
        /*00d6*/ 	.short	0x004c


	//----- nvinfo : EIATTR_SW_WAR
	.align		4
.L_35:
        /*00d8*/ 	.byte	0x04, 0x36
        /*00da*/ 	.short	(.L_37 - .L_36)
.L_36:
        /*00dc*/ 	.word	0x00000008
.L_37:


//--------------------- .nv.callgraph             --------------------------
	.section	.nv.callgraph,"",@"SHT_CUDA_CALLGRAPH"
	.align	4
	.sectionentsize	8
	.align		4
        /*0000*/ 	.word	0x00000000
	.align		4
        /*0004*/ 	.word	0xffffffff
	.align		4
        /*0008*/ 	.word	0x00000000
	.align		4
        /*000c*/ 	.word	0xfffffffe
	.align		4
        /*0010*/ 	.word	0x00000000
	.align		4
        /*0014*/ 	.word	0xfffffffd
	.align		4
        /*0018*/ 	.word	0x00000000
	.align		4
        /*001c*/ 	.word	0xfffffffc


//--------------------- .text.triton_poi_fused__unsafe_index_add_convolution_mul_relu_sub_22 --------------------------
	.section	.text.triton_poi_fused__unsafe_index_add_convolution_mul_relu_sub_22,"ax",@progbits
	.align	128
        .global         triton_poi_fused__unsafe_index_add_convolution_mul_relu_sub_22
        .type           triton_poi_fused__unsafe_index_add_convolution_mul_relu_sub_22,@function
        .size           triton_poi_fused__unsafe_index_add_convolution_mul_relu_sub_22,(.L_x_1 - triton_poi_fused__unsafe_index_add_convolution_mul_relu_sub_22)
        .other          triton_poi_fused__unsafe_index_add_convolution_mul_relu_sub_22,@"STO_CUDA_ENTRY STV_DEFAULT"
triton_poi_fused__unsafe_index_add_convolution_mul_relu_sub_22:
.text.triton_poi_fused__unsafe_index_add_convolution_mul_relu_sub_22:
[----:B------:R-:W-:Y:S01]  /*0000*/  LDC R1, c[0x0][0x28] ;  /* 0x00000a00ff017b82 */ /* 0x000fe20000000800 */
[----:B------:R-:W1:Y:S07]  /*0010*/  S2R R3, SR_TID.X ;  /* 0x0000000000037919 */ /* 0x000e6e0000002100 */
[----:B------:R-:W2:Y:S01]  /*0020*/  LDC.64 R8, c[0x0][0x210] ;  /* 0x00008400ff087b82 */ /* 0x000ea20000000a00 */
[----:B------:R-:W-:Y:S01]  /*0030*/  ULDC.64 UR4, c[0x0][0x208] ;  /* 0x0000820000047ab9 */ /* 0x000fe20000000a00 */
[----:B------:R-:W-:Y:S01]  /*0040*/  ULDC.64 UR6, c[0x0][0x220] ;  /* 0x0000880000067ab9 */ /* 0x000fe20000000a00 */
[----:B------:R-:W3:Y:S05]  /*0050*/  S2R R2, SR_CTAID.X ;  /* 0x0000000000027919 */ /* 0x000eea0000002500 */
[----:B------:R-:W4:Y:S08]  /*0060*/  LDC.64 R6, c[0x0][0x218] ;  /* 0x00008600ff067b82 */ /* 0x000f300000000a00 */
[----:B------:R-:W5:Y:S08]  /*0070*/  LDC.64 R14, c[0x0][0x240] ;  /* 0x00009000ff0e7b82 */ /* 0x000f700000000a00 */
[----:B------:R-:W4:Y:S01]  /*0080*/  LDC.64 R10, c[0x0][0x230] ;  /* 0x00008c00ff0a7b82 */ /* 0x000f220000000a00 */
[----:B-1----:R-:W-:-:S05]  /*0090*/  LOP3.LUT R3, R3, 0x7f, RZ, 0xc0, !PT ;  /* 0x0000007f03037812 */ /* 0x002fca00078ec0ff */
[----:B---3--:R-:W-:-:S05]  /*00a0*/  IMAD R0, R2, 0x80, R3 ;  /* 0x0000008002007824 */ /* 0x008fca00078e0203 */
[----:B------:R-:W-:-:S04]  /*00b0*/  SHF.R.S32.HI R3, RZ, 0x1f, R0 ;  /* 0x0000001fff037819 */ /* 0x000fc80000011400 */
[----:B------:R-:W-:-:S04]  /*00c0*/  LEA.HI R3, R3, R0, RZ, 0x6 ;  /* 0x0000000003037211 */ /* 0x000fc800078f30ff */
[----:B------:R-:W-:-:S04]  /*00d0*/  SHF.R.S32.HI R4, RZ, 0x6, R3 ;  /* 0x00000006ff047819 */ /* 0x000fc80000011403 */
[----:B------:R-:W-:-:S04]  /*00e0*/  LEA.HI R5, R4, R4, RZ, 0x6 ;  /* 0x0000000404057211 */ /* 0x000fc800078f30ff */
[----:B------:R-:W-:-:S05]  /*00f0*/  LOP3.LUT R5, R5, 0xffffffc0, RZ, 0xc0, !PT ;  /* 0xffffffc005057812 */ /* 0x000fca00078ec0ff */
[----:B------:R-:W-:Y:S01]  /*0100*/  IMAD.IADD R4, R4, 0x1, -R5 ;  /* 0x0000000104047824 */ /* 0x000fe200078e0a05 */
[----:B------:R-:W-:-:S03]  /*0110*/  LOP3.LUT R5, R3, 0xffffffc0, RZ, 0xc0, !PT ;  /* 0xffffffc003057812 */ /* 0x000fc600078ec0ff */
[----:B--2---:R-:W-:-:S04]  /*0120*/  IMAD.WIDE R8, R4, 0x8, R8 ;  /* 0x0000000804087825 */ /* 0x004fc800078e0208 */
[----:B------:R-:W-:Y:S02]  /*0130*/  IMAD.IADD R5, R0, 0x1, -R5 ;  /* 0x0000000100057824 */ /* 0x000fe400078e0a05 */
[----:B------:R-:W2:Y:S02]  /*0140*/  LDG.E.EL.64 R8, desc[UR4][R8.64] ;  /* 0x0000000408087981 */ /* 0x000ea4000c2e1b00 */
[----:B----4-:R-:W-:-:S06]  /*0150*/  IMAD.WIDE R12, R5, 0x8, R6 ;  /* 0x00000008050c7825 */ /* 0x010fcc00078e0206 */
[----:B------:R-:W3:Y:S01]  /*0160*/  LDG.E.EL.64 R12, desc[UR4][R12.64] ;  /* 0x000000040c0c7981 */ /* 0x000ee2000c2e1b00 */
[----:B-----5:R-:W-:-:S04]  /*0170*/  IMAD.WIDE R6, R4, 0x8, R14 ;  /* 0x0000000804067825 */ /* 0x020fc800078e020e */
[----:B0-----:R-:W-:Y:S02]  /*0180*/  IMAD.WIDE R10, R5, 0x8, R10 ;  /* 0x00000008050a7825 */ /* 0x001fe400078e020a */
[----:B------:R-:W4:Y:S04]  /*0190*/  LDG.E.EL.64 R6, desc[UR4][R6.64] ;  /* 0x0000000406067981 */ /* 0x000f28000c2e1b00 */
[----:B------:R-:W5:Y:S01]  /*01a0*/  LDG.E.EL.64 R10, desc[UR4][R10.64] ;  /* 0x000000040a0a7981 */ /* 0x000f62000c2e1b00 */
[----:B------:R-:W-:Y:S02]  /*01b0*/  SHF.R.S32.HI R2, RZ, 0x18, R2 ;  /* 0x00000018ff027819 */ /* 0x000fe40000011402 */
[----:B--2---:R-:W-:-:S04]  /*01c0*/  SHF.R.U32.HI R3, RZ, 0x1a, R9 ;  /* 0x0000001aff037819 */ /* 0x004fc80000011609 */
[----:B------:R-:W-:Y:S02]  /*01d0*/  LOP3.LUT R3, R3, 0x20, RZ, 0xc0, !PT ;  /* 0x0000002003037812 */ /* 0x000fe400078ec0ff */
[----:B---3--:R-:W-:Y:S02]  /*01e0*/  SHF.R.U32.HI R17, RZ, 0x18, R13 ;  /* 0x00000018ff117819 */ /* 0x008fe4000001160d */
[----:B------:R-:W-:Y:S02]  /*01f0*/  IADD3 R14, P0, R8, R3, RZ ;  /* 0x00000003080e7210 */ /* 0x000fe40007f1e0ff */
[C---:B------:R-:W-:Y:S02]  /*0200*/  LEA R8, P1, R12.reuse, UR6, 0x2 ;  /* 0x000000060c087c11 */ /* 0x040fe4000f8210ff */
[----:B------:R-:W-:Y:S01]  /*0210*/  LOP3.LUT R17, R17, 0x80, RZ, 0xc0, !PT ;  /* 0x0000008011117812 */ /* 0x000fe200078ec0ff */
[----:B------:R-:W-:Y:S01]  /*0220*/  IMAD.X R15, RZ, RZ, R9, P0 ;  /* 0x000000ffff0f7224 */ /* 0x000fe200000e0609 */
[----:B------:R-:W-:Y:S01]  /*0230*/  LEA.HI.X R16, R12, UR7, R13, 0x2, P1 ;  /* 0x000000070c107c11 */ /* 0x000fe200088f140d */
[----:B------:R-:W-:Y:S01]  /*0240*/  IMAD.SHL.U32 R12, R14, 0x80, RZ ;  /* 0x000000800e0c7824 */ /* 0x000fe200078e00ff */
[----:B------:R-:W-:-:S02]  /*0250*/  IADD3 R17, P0, R17, R8, RZ ;  /* 0x0000000811117210 */ /* 0x000fc40007f1e0ff */
[----:B----4-:R-:W-:Y:S02]  /*0260*/  SHF.R.U32.HI R21, RZ, 0x1a, R7 ;  /* 0x0000001aff157819 */ /* 0x010fe40000011607 */
[----:B------:R-:W-:Y:S01]  /*0270*/  SGXT R9, R2, 0x1 ;  /* 0x000000010209781a */ /* 0x000fe20000000200 */
[----:B------:R-:W-:Y:S01]  /*0280*/  IMAD.X R16, RZ, RZ, R16, P0 ;  /* 0x000000ffff107224 */ /* 0x000fe200000e0610 */
[----:B------:R-:W-:Y:S01]  /*0290*/  SHF.L.U64.HI R13, R14, 0x7, R15 ;  /* 0x000000070e0d7819 */ /* 0x000fe2000001020f */
[----:B------:R-:W0:Y:S01]  /*02a0*/  LDC.64 R2, c[0x0][0x228] ;  /* 0x00008a00ff027b82 */ /* 0x000e220000000a00 */
[----:B------:R-:W-:Y:S02]  /*02b0*/  IADD3 R14, P0, R12, R17, RZ ;  /* 0x000000110c0e7210 */ /* 0x000fe40007f1e0ff */
[----:B------:R-:W-:Y:S02]  /*02c0*/  LOP3.LUT R21, R21, 0x20, RZ, 0xc0, !PT ;  /* 0x0000002015157812 */ /* 0x000fe400078ec0ff */
[----:B------:R-:W-:Y:S01]  /*02d0*/  LEA.HI R9, R9, R0, RZ, 0xc ;  /* 0x0000000009097211 */ /* 0x000fe200078f60ff */
[----:B------:R-:W-:Y:S01]  /*02e0*/  IMAD.X R15, R13, 0x1, R16, P0 ;  /* 0x000000010d0f7824 */ /* 0x000fe200000e0610 */
[----:B-----5:R-:W-:-:S02]  /*02f0*/  SHF.R.U32.HI R8, RZ, 0x18, R11 ;  /* 0x00000018ff087819 */ /* 0x020fc4000001160b */
[----:B------:R-:W-:Y:S02]  /*0300*/  IADD3 R21, P1, R6, R21, RZ ;  /* 0x0000001506157210 */ /* 0x000fe40007f3e0ff */
[----:B------:R-:W-:Y:S02]  /*0310*/  LEA R23, P0, R10, UR6, 0x2 ;  /* 0x000000060a177c11 */ /* 0x000fe4000f8010ff */
[----:B------:R-:W-:Y:S01]  /*0320*/  SHF.R.S32.HI R9, RZ, 0xc, R9 ;  /* 0x0000000cff097819 */ /* 0x000fe20000011409 */
[----:B------:R-:W-:Y:S01]  /*0330*/  IMAD.X R6, RZ, RZ, R7, P1 ;  /* 0x000000ffff067224 */ /* 0x000fe200008e0607 */
[----:B------:R-:W-:Y:S02]  /*0340*/  LOP3.LUT R8, R8, 0x80, RZ, 0xc0, !PT ;  /* 0x0000008008087812 */ /* 0x000fe400078ec0ff */
[----:B------:R-:W-:Y:S01]  /*0350*/  LEA.HI.X R20, R10, UR7, R11, 0x2, P0 ;  /* 0x000000070a147c11 */ /* 0x000fe200080f140b */
[----:B------:R-:W-:Y:S01]  /*0360*/  IMAD.SHL.U32 R9, R9, 0x400, RZ ;  /* 0x0000040009097824 */ /* 0x000fe200078e00ff */
[----:B------:R-:W-:Y:S01]  /*0370*/  IADD3 R7, P0, R8, R23, RZ ;  /* 0x0000001708077210 */ /* 0x000fe20007f1e0ff */
[C---:B------:R-:W-:Y:S01]  /*0380*/  IMAD.SHL.U32 R10, R21.reuse, 0x80, RZ ;  /* 0x00000080150a7824 */ /* 0x040fe200078e00ff */
[----:B------:R-:W-:Y:S01]  /*0390*/  SHF.L.U64.HI R21, R21, 0x7, R6 ;  /* 0x0000000715157819 */ /* 0x000fe20000010206 */
[----:B------:R-:W-:Y:S01]  /*03a0*/  IMAD.WIDE R18, R9, 0x4, R14 ;  /* 0x0000000409127825 */ /* 0x000fe200078e020e */
[----:B0-----:R-:W2:Y:S03]  /*03b0*/  LDG.E R3, desc[UR4][R2.64] ;  /* 0x0000000402037981 */ /* 0x001ea6000c1e1900 */
[----:B------:R-:W-:Y:S01]  /*03c0*/  IMAD.X R20, RZ, RZ, R20, P0 ;  /* 0x000000ffff147224 */ /* 0x000fe200000e0614 */
[----:B------:R-:W-:Y:S01]  /*03d0*/  IADD3 R14, P0, R7, R12, RZ ;  /* 0x0000000c070e7210 */ /* 0x000fe20007f1e0ff */
[----:B------:R-:W2:Y:S01]  /*03e0*/  LDG.E.EL R8, desc[UR4][R18.64] ;  /* 0x0000000412087981 */ /* 0x000ea2000c2e1900 */
[----:B------:R-:W-:-:S02]  /*03f0*/  IADD3 R6, P1, R10, R17, RZ ;  /* 0x000000110a067210 */ /* 0x000fc40007f3e0ff */
[----:B------:R-:W-:Y:S01]  /*0400*/  IADD3 R12, P2, R10, R7, RZ ;  /* 0x000000070a0c7210 */ /* 0x000fe20007f5e0ff */
[----:B------:R-:W-:Y:S01]  /*0410*/  IMAD.X R15, R20, 0x1, R13, P0 ;  /* 0x00000001140f7824 */ /* 0x000fe200000e060d */
[----:B------:R-:W0:Y:S01]  /*0420*/  LDC.64 R10, c[0x0][0x238] ;  /* 0x00008e00ff0a7b82 */ /* 0x000e220000000a00 */
[C---:B------:R-:W-:Y:S02]  /*0430*/  IMAD.X R7, R21.reuse, 0x1, R16, P1 ;  /* 0x0000000115077824 */ /* 0x040fe400008e0610 */
[----:B------:R-:W-:Y:S02]  /*0440*/  IMAD.X R13, R21, 0x1, R20, P2 ;  /* 0x00000001150d7824 */ /* 0x000fe400010e0614 */
[----:B------:R-:W-:-:S03]  /*0450*/  IMAD.WIDE R6, R9, 0x4, R6 ;  /* 0x0000000409067825 */ /* 0x000fc600078e0206 */
[----:B------:R-:W1:Y:S01]  /*0460*/  LDC.64 R16, c[0x0][0x248] ;  /* 0x00009200ff107b82 */ /* 0x000e620000000a00 */
[C---:B------:R-:W-:Y:S02]  /*0470*/  IMAD.WIDE R14, R9.reuse, 0x4, R14 ;  /* 0x00000004090e7825 */ /* 0x040fe400078e020e */
[----:B------:R-:W3:Y:S02]  /*0480*/  LDG.E.EL R6, desc[UR4][R6.64] ;  /* 0x0000000406067981 */ /* 0x000ee4000c2e1900 */
[----:B------:R-:W-:Y:S02]  /*0490*/  IMAD.WIDE R12, R9, 0x4, R12 ;  /* 0x00000004090c7825 */ /* 0x000fe400078e020c */
[----:B------:R-:W4:Y:S04]  /*04a0*/  LDG.E.EL R14, desc[UR4][R14.64] ;  /* 0x000000040e0e7981 */ /* 0x000f28000c2e1900 */
[----:B------:R-:W5:Y:S01]  /*04b0*/  LDG.E.EL R12, desc[UR4][R12.64] ;  /* 0x000000040c0c7981 */ /* 0x000f62000c2e1900 */
[----:B0-----:R-:W-:-:S06]  /*04c0*/  IMAD.WIDE R10, R5, 0x4, R10 ;  /* 0x00000004050a7825 */ /* 0x001fcc00078e020a */
[----:B------:R-:W5:Y:S01]  /*04d0*/  LDG.E.EL R10, desc[UR4][R10.64] ;  /* 0x000000040a0a7981 */ /* 0x000f62000c2e1900 */
[----:B-1----:R-:W-:Y:S02]  /*04e0*/  IMAD.WIDE R16, R4, 0x4, R16 ;  /* 0x0000000404107825 */ /* 0x002fe400078e0210 */
[----:B------:R-:W0:Y:S04]  /*04f0*/  LDC.64 R4, c[0x0][0x250] ;  /* 0x00009400ff047b82 */ /* 0x000e280000000a00 */
[----:B------:R-:W5:Y:S01]  /*0500*/  LDG.E.EL R16, desc[UR4][R16.64] ;  /* 0x0000000410107981 */ /* 0x000f62000c2e1900 */
[C---:B--2---:R-:W-:Y:S01]  /*0510*/  FSETP.GEU.AND P1, PT, R3.reuse, -R8, PT ;  /* 0x800000080300720b */ /* 0x044fe20003f2e000 */
[C---:B------:R-:W-:Y:S01]  /*0520*/  FADD R8, R3.reuse, R8 ;  /* 0x0000000803087221 */ /* 0x040fe20000000000 */
[C---:B---3--:R-:W-:Y:S01]  /*0530*/  FSETP.GEU.AND P0, PT, R3.reuse, -R6, PT ;  /* 0x800000060300720b */ /* 0x048fe20003f0e000 */
[C---:B------:R-:W-:Y:S01]  /*0540*/  FADD R6, R3.reuse, R6 ;  /* 0x0000000603067221 */ /* 0x040fe20000000000 */
[C---:B----4-:R-:W-:Y:S01]  /*0550*/  FSETP.GEU.AND P3, PT, R3.reuse, -R14, PT ;  /* 0x8000000e0300720b */ /* 0x050fe20003f6e000 */
[C---:B------:R-:W-:Y:S01]  /*0560*/  FADD R14, R3.reuse, R14 ;  /* 0x0000000e030e7221 */ /* 0x040fe20000000000 */
[C---:B-----5:R-:W-:Y:S01]  /*0570*/  FADD R2, R3.reuse, R12 ;  /* 0x0000000c03027221 */ /* 0x060fe20000000000 */
[----:B------:R-:W-:-:S02]  /*0580*/  FSETP.GEU.AND P2, PT, R3, -R12, PT ;  /* 0x8000000c0300720b */ /* 0x000fc40003f4e000 */
[----:B------:R-:W-:Y:S02]  /*0590*/  FSEL R3, R8, RZ, P1 ;  /* 0x000000ff08037208 */ /* 0x000fe40000800000 */
[----:B------:R-:W-:Y:S02]  /*05a0*/  FSEL R7, R6, RZ, P0 ;  /* 0x000000ff06077208 */ /* 0x000fe40000000000 */
[----:B------:R-:W-:Y:S02]  /*05b0*/  FSEL R14, R14, RZ, P3 ;  /* 0x000000ff0e0e7208 */ /* 0x000fe40001800000 */
[----:B------:R-:W-:-:S03]  /*05c0*/  FSEL R2, R2, RZ, P2 ;  /* 0x000000ff02027208 */ /* 0x000fc60001000000 */
[----:B------:R-:W-:Y:S02]  /*05d0*/  FADD R14, -R3, R14 ;  /* 0x0000000e030e7221 */ /* 0x000fe40000000100 */
[----:B------:R-:W-:Y:S02]  /*05e0*/  FADD R2, -R7, R2 ;  /* 0x0000000207027221 */ /* 0x000fe40000000100 */
[C---:B------:R-:W-:Y:S02]  /*05f0*/  FFMA R3, R10.reuse, R14, R3 ;  /* 0x0000000e0a037223 */ /* 0x040fe40000000003 */
[----:B------:R-:W-:Y:S01]  /*0600*/  FFMA R2, R10, R2, R7 ;  /* 0x000000020a027223 */ /* 0x000fe20000000007 */
[----:B------:R-:W-:-:S03]  /*0610*/  IMAD R7, R0, 0x11, RZ ;  /* 0x0000001100077824 */ /* 0x000fc600078e02ff */
[----:B------:R-:W-:Y:S01]  /*0620*/  FADD R2, -R3, R2 ;  /* 0x0000000203027221 */ /* 0x000fe20000000100 */
[----:B0-----:R-:W-:-:S04]  /*0630*/  IMAD.WIDE R4, R7, 0x4, R4 ;  /* 0x0000000407047825 */ /* 0x001fc800078e0204 */
[----:B------:R-:W-:-:S05]  /*0640*/  FFMA R3, R16, R2, R3 ;  /* 0x0000000210037223 */ /* 0x000fca0000000003 */
[----:B------:R-:W-:Y:S01]  /*0650*/  STG.E desc[UR4][R4.64], R3 ;  /* 0x0000000304007986 */ /* 0x000fe2000c101904 */
[----:B------:R-:W-:Y:S05]  /*0660*/  EXIT ;  /* 0x000000000000794d */ /* 0x000fea0003800000 */
.L_x_0:
[----:B------:R-:W-:-:S00]  /*0670*/  BRA `(.L_x_0) ;  /* 0xfffffffc00fc7947 */ /* 0x000fc0000383ffff */
[----:B------:R-:W-:-:S00]  /*0680*/  NOP ;  /* 0x0000000000007918 */ /* 0x000fc00000000000 */
[----:B------:R-:W-:-:S00]  /*0690*/  NOP ;  /* 0x0000000000007918 */ /* 0x000fc00000000000 */
[----:B------:R-:W-:-:S00]  /*06a0*/  NOP ;  /* 0x0000000000007918 */ /* 0x000fc00000000000 */
[----:B------:R-:W-:-:S00]  /*06b0*/  NOP ;  /* 0x0000000000007918 */ /* 0x000fc00000000000 */
[----:B------:R-:W-:-:S00]  /*06c0*/  NOP ;  /* 0x0000000000007918 */ /* 0x000fc00000000000 */
[----:B------:R-:W-:-:S00]  /*06d0*/  NOP ;  /* 0x0000000000007918 */ /* 0x000fc00000000000 */
[----:B------:R-:W-:-:S00]  /*06e0*/  NOP ;  /* 0x0000000000007918 */ /* 0x000fc00000000000 */
[----:B------:R-:W-:-:S00]  /*06f0*/  NOP ;  /* 0x0000000000007918 */ /* 0x000fc00000000000 */
.L_x_1:


//--------------------- .nv.constant0.triton_poi_fused__unsafe_index_add_convolution_mul_relu_sub_22 --------------------------
	.section	.nv.constant0.triton_poi_fused__unsafe_index_add_convolution_mul_relu_sub_22,"a",@progbits
	.sectionflags	@""
	.align	4
.nv.constant0.triton_poi_fused__unsafe_index_add_convolution_mul_relu_sub_22:
	.zero		604
